	.headerflags	@"EF_CUDA_TEXMODE_UNIFIED EF_CUDA_64BIT_ADDRESS EF_CUDA_ACCELERATORS EF_CUDA_SM90 EF_CUDA_VIRTUAL_SM(EF_CUDA_SM90)"
	.elftype	@"ET_EXEC"


//--------------------- .nv.info                  --------------------------
	.section	.nv.info,"",@"SHT_CUDA_INFO"
	.align	4


	//----- nvinfo : EIATTR_REGCOUNT
	.align		4
        /*0000*/ 	.byte	0x04, 0x2f
        /*0002*/ 	.short	(.L_3 - .L_2)
	.align		4
.L_2:
        /*0004*/ 	.word	index@(triton_poi_fused__native_batch_norm_legit_no_training_relu_15)
        /*0008*/ 	.word	0x00000020


	//----- nvinfo : EIATTR_MIN_STACK_SIZE
	.align		4
.L_3:
        /*000c*/ 	.byte	0x04, 0x12
        /*000e*/ 	.short	(.L_5 - .L_4)
	.align		4
.L_4:
        /*0010*/ 	.word	index@(triton_poi_fused__native_batch_norm_legit_no_training_relu_15)
        /*0014*/ 	.word	0x00000000


	//----- nvinfo : EIATTR_FRAME_SIZE
	.align		4
.L_5:
        /*0018*/ 	.byte	0x04, 0x11
        /*001a*/ 	.short	(.L_7 - .L_6)
	.align		4
.L_6:
        /*001c*/ 	.word	index@(triton_poi_fused__native_batch_norm_legit_no_training_relu_15)
        /*0020*/ 	.word	0x00000000


	//----- nvinfo : EIATTR_MIN_STACK_SIZE
	.align		4
.L_7:
        /*0024*/ 	.byte	0x04, 0x12
        /*0026*/ 	.short	(.L_9 - .L_8)
	.align		4
.L_8:
        /*0028*/ 	.word	index@(triton_poi_fused__native_batch_norm_legit_no_training_relu_15)
        /*002c*/ 	.word	0x00000000
.L_9:


//--------------------- .nv.info.triton_poi_fused__native_batch_norm_legit_no_training_relu_15 --------------------------
	.section	.nv.info.triton_poi_fused__native_batch_norm_legit_no_training_relu_15,"",@"SHT_CUDA_INFO"
	.sectionflags	@""
	.align	4


	//----- nvinfo : EIATTR_CUDA_API_VERSION
	.align		4
        /*0000*/ 	.byte	0x04, 0x37
        /*0002*/ 	.short	(.L_11 - .L_10)
.L_10:
        /*0004*/ 	.word	0x0000007c


	//----- nvinfo : EIATTR_KPARAM_INFO
	.align		4
.L_11:
        /*0008*/ 	.byte	0x04, 0x17
        /*000a*/ 	.short	(.L_13 - .L_12)
.L_12:
        /*000c*/ 	.word	0x00000000
        /*0010*/ 	.short	0x0007
        /*0012*/ 	.short	0x0034
        /*0014*/ 	.byte	0x00, 0xf0, 0x11, 0x00


	//----- nvinfo : EIATTR_KPARAM_INFO
	.align		4
.L_13:
        /*0018*/ 	.byte	0x04, 0x17
        /*001a*/ 	.short	(.L_15 - .L_14)
.L_14:
        /*001c*/ 	.word	0x00000000
        /*0020*/ 	.short	0x0006
        /*0022*/ 	.short	0x0030
        /*0024*/ 	.byte	0x00, 0xf0, 0x11, 0x00


	//----- nvinfo : EIATTR_KPARAM_INFO
	.align		4
.L_15:
        /*0028*/ 	.byte	0x04, 0x17
        /*002a*/ 	.short	(.L_17 - .L_16)
.L_16:
        /*002c*/ 	.word	0x00000000
        /*0030*/ 	.short	0x0005
        /*0032*/ 	.short	0x0028
        /*0034*/ 	.byte	0x00, 0xf4, 0x21, 0x00


	//----- nvinfo : EIATTR_KPARAM_INFO
	.align		4
.L_17:
        /*0038*/ 	.byte	0x04, 0x17
        /*003a*/ 	.short	(.L_19 - .L_18)
.L_18:
        /*003c*/ 	.word	0x00000000
        /*0040*/ 	.short	0x0004
        /*0042*/ 	.short	0x0020
        /*0044*/ 	.byte	0x00, 0xf4, 0x21, 0x00


	//----- nvinfo : EIATTR_KPARAM_INFO
	.align		4
.L_19:
        /*0048*/ 	.byte	0x04, 0x17
        /*004a*/ 	.short	(.L_21 - .L_20)
.L_20:
        /*004c*/ 	.word	0x00000000
        /*0050*/ 	.short	0x0003
        /*0052*/ 	.short	0x0018
        /*0054*/ 	.byte	0x00, 0xf4, 0x21, 0x00


	//----- nvinfo : EIATTR_KPARAM_INFO
	.align		4
.L_21:
        /*0058*/ 	.byte	0x04, 0x17
        /*005a*/ 	.short	(.L_23 - .L_22)
.L_22:
        /*005c*/ 	.word	0x00000000
        /*0060*/ 	.short	0x0002
        /*0062*/ 	.short	0x0010
        /*0064*/ 	.byte	0x00, 0xf4, 0x21, 0x00


	//----- nvinfo : EIATTR_KPARAM_INFO
	.align		4
.L_23:
        /*0068*/ 	.byte	0x04, 0x17
        /*006a*/ 	.short	(.L_25 - .L_24)
.L_24:
        /*006c*/ 	.word	0x00000000
        /*0070*/ 	.short	0x0001
        /*0072*/ 	.short	0x0008
        /*0074*/ 	.byte	0x00, 0xf4, 0x21, 0x00


	//----- nvinfo : EIATTR_KPARAM_INFO
	.align		4
.L_25:
        /*0078*/ 	.byte	0x04, 0x17
        /*007a*/ 	.short	(.L_27 - .L_26)
.L_26:
        /*007c*/ 	.word	0x00000000
        /*0080*/ 	.short	0x0000
        /*0082*/ 	.short	0x0000
        /*0084*/ 	.byte	0x00, 0xf4, 0x21, 0x00


	//----- nvinfo : EIATTR_SPARSE_MMA_MASK
	.align		4
.L_27:
        /*0088*/ 	.byte	0x03, 0x50
        /*008a*/ 	.short	0x0000


	//----- nvinfo : EIATTR_MAXREG_COUNT
	.align		4
        /*008c*/ 	.byte	0x03, 0x1b
        /*008e*/ 	.short	0x00ff


	//----- nvinfo : EIATTR_EXIT_INSTR_OFFSETS
	.align		4
        /*0090*/ 	.byte	0x04, 0x1c
        /*0092*/ 	.short	(.L_29 - .L_28)


	//   ....[0]....
.L_28:
        /*0094*/ 	.word	0x00001080


	//   ....[1]....
        /*0098*/ 	.word	0x00001100


	//----- nvinfo : EIATTR_REQNTID
	.align		4
.L_29:
        /*009c*/ 	.byte	0x04, 0x10
        /*009e*/ 	.short	(.L_31 - .L_30)
.L_30:
        /*00a0*/ 	.word	0x00000100
        /*00a4*/ 	.word	0x00000001
        /*00a8*/ 	.word	0x00000001


	//----- nvinfo : EIATTR_CBANK_PARAM_SIZE
	.align		4
.L_31:
        /*00ac*/ 	.byte	0x03, 0x19
        /*00ae*/ 	.short	0x0038


	//----- nvinfo : EIATTR_PARAM_CBANK
	.align		4
        /*00b0*/ 	.byte	0x04, 0x0a
        /*00b2*/ 	.short	(.L_33 - .L_32)
	.align		4
.L_32:
        /*00b4*/ 	.word	index@(.nv.constant0.triton_poi_fused__native_batch_norm_legit_no_training_relu_15)
        /*00b8*/ 	.short	0x0210
        /*00ba*/ 	.short	0x0038


	//----- nvinfo : EIATTR_SW_WAR
	.align		4
.L_33:
        /*00bc*/ 	.byte	0x04, 0x36
        /*00be*/ 	.short	(.L_35 - .L_34)
.L_34:
        /*00c0*/ 	.word	0x00000008
.L_35:


//--------------------- .nv.callgraph             --------------------------
	.section	.nv.callgraph,"",@"SHT_CUDA_CALLGRAPH"
	.align	4
	.sectionentsize	8
	.align		4
        /*0000*/ 	.word	0x00000000
	.align		4
        /*0004*/ 	.word	0xffffffff
	.align		4
        /*0008*/ 	.word	0x00000000
	.align		4
        /*000c*/ 	.word	0xfffffffe
	.align		4
        /*0010*/ 	.word	0x00000000
	.align		4
        /*0014*/ 	.word	0xfffffffd
	.align		4
        /*0018*/ 	.word	0x00000000
	.align		4
        /*001c*/ 	.word	0xfffffffc


//--------------------- .nv.constant4             --------------------------
	.section	.nv.constant4,"a",@progbits
	.align	8
	.align		8
.nv.constant4:
        /*0000*/ 	.dword	_$_str
	.align		8
        /*0008*/ 	.dword	_$_str_$_2


//--------------------- .text.triton_poi_fused__native_batch_norm_legit_no_training_relu_15 --------------------------
	.section	.text.triton_poi_fused__native_batch_norm_legit_no_training_relu_15,"ax",@progbits
	.sectionflags	@"SHF_BARRIERS=1"
	.align	128
        .global         triton_poi_fused__native_batch_norm_legit_no_training_relu_15
        .type           triton_poi_fused__native_batch_norm_legit_no_training_relu_15,@function
        .size           triton_poi_fused__native_batch_norm_legit_no_training_relu_15,(.L_x_1 - triton_poi_fused__native_batch_norm_legit_no_training_relu_15)
        .other          triton_poi_fused__native_batch_norm_legit_no_training_relu_15,@"STO_CUDA_ENTRY STV_DEFAULT"
triton_poi_fused__native_batch_norm_legit_no_training_relu_15:
.text.triton_poi_fused__native_batch_norm_legit_no_training_relu_15:
[----:B------:R-:W0:Y:S01]  /*0000*/  LDC R1, c[0x0][0x28] ;  /* 0x00000a00ff017b82 */ /* 0x000e220000000800 */
[----:B------:R-:W1:Y:S07]  /*0010*/  S2R R0, SR_CTAID.Y ;  /* 0x0000000000007919 */ /* 0x000e6e0000002600 */
[----:B------:R-:W2:Y:S01]  /*0020*/  LDC.64 R26, c[0x0][0x210] ;  /* 0x00008400ff1a7b82 */ /* 0x000ea20000000a00 */
[----:B------:R-:W-:Y:S01]  /*0030*/  ULDC.64 UR6, c[0x0][0x208] ;  /* 0x0000820000067ab9 */ /* 0x000fe20000000a00 */
[----:B------:R-:W3:Y:S01]  /*0040*/  S2R R7, SR_TID.X ;  /* 0x0000000000077919 */ /* 0x000ee20000002100 */
[----:B------:R-:W4:Y:S05]  /*0050*/  S2R R29, SR_CTAID.X ;  /* 0x00000000001d7919 */ /* 0x000f2a0000002500 */
[----:B------:R-:W5:Y:S01]  /*0060*/  LDC.64 R20, c[0x0][0x218] ;  /* 0x00008600ff147b82 */ /* 0x000f620000000a00 */
[----:B-1----:R-:W-:Y:S01]  /*0070*/  IMAD.SHL.U32 R3, R0, 0x40, RZ ;  /* 0x0000004000037824 */ /* 0x002fe200078e00ff */
[----:B------:R-:W-:Y:S01]  /*0080*/  SHF.R.S32.HI R5, RZ, 0x19, R0 ;  /* 0x00000019ff057819 */ /* 0x000fe20000011400 */
[----:B---3--:R-:W-:-:S03]  /*0090*/  IMAD.SHL.U32 R0, R7, 0x4, RZ ;  /* 0x0000000407007824 */ /* 0x008fc600078e00ff */
[----:B------:R-:W-:Y:S02]  /*00a0*/  SGXT R5, R5, 0x1 ;  /* 0x000000010505781a */ /* 0x000fe40000000200 */
[----:B------:R-:W-:Y:S02]  /*00b0*/  SHF.R.U32.HI R8, RZ, 0x4, R7 ;  /* 0x00000004ff087819 */ /* 0x000fe40000011607 */
[----:B------:R-:W-:Y:S02]  /*00c0*/  CS2R R6, SRZ ;  /* 0x0000000000067805 */ /* 0x000fe4000001ff00 */
[----:B------:R-:W-:Y:S02]  /*00d0*/  LOP3.LUT R28, R3, 0x3c, R0, 0xf8, !PT ;  /* 0x0000003c031c7812 */ /* 0x000fe400078ef800 */
[----:B----4-:R-:W-:Y:S02]  /*00e0*/  SHF.L.U32 R29, R29, 0x6, RZ ;  /* 0x000000061d1d7819 */ /* 0x010fe400000006ff */
[----:B------:R-:W-:-:S04]  /*00f0*/  LEA.HI R2, R5, R28, RZ, 0x9 ;  /* 0x0000001c05027211 */ /* 0x000fc800078f48ff */
[C---:B------:R-:W-:Y:S01]  /*0100*/  LOP3.LUT R5, R2.reuse, 0xfffffe00, RZ, 0xc0, !PT ;  /* 0xfffffe0002057812 */ /* 0x040fe200078ec0ff */
[----:B------:R-:W-:Y:S01]  /*0110*/  IMAD.SHL.U32 R10, R2, 0x400, RZ ;  /* 0x00000400020a7824 */ /* 0x000fe200078e00ff */
[----:B------:R-:W-:Y:S02]  /*0120*/  SGXT.U32 R2, R8, 0x4 ;  /* 0x000000040802781a */ /* 0x000fe40000000000 */
[----:B------:R-:W-:Y:S01]  /*0130*/  CS2R R8, SRZ ;  /* 0x0000000000087805 */ /* 0x000fe2000001ff00 */
[----:B------:R-:W-:Y:S01]  /*0140*/  IMAD.IADD R28, R28, 0x1, -R5 ;  /* 0x000000011c1c7824 */ /* 0x000fe200078e0a05 */
[----:B------:R-:W-:Y:S02]  /*0150*/  LOP3.LUT R13, R10, 0xfff80000, RZ, 0xc0, !PT ;  /* 0xfff800000a0d7812 */ /* 0x000fe400078ec0ff */
[----:B------:R-:W-:Y:S02]  /*0160*/  CS2R R4, SRZ ;  /* 0x0000000000047805 */ /* 0x000fe4000001ff00 */
[----:B------:R-:W-:-:S02]  /*0170*/  LOP3.LUT R12, R29, 0x10, R2, 0xfe, !PT ;  /* 0x000000101d0c7812 */ /* 0x000fc400078efe02 */
[----:B------:R-:W-:Y:S01]  /*0180*/  LOP3.LUT R11, R29, R2, RZ, 0xfc, !PT ;  /* 0x000000021d0b7212 */ /* 0x000fe200078efcff */
[----:B------:R-:W-:Y:S01]  /*0190*/  IMAD.IADD R14, R28, 0x1, R13 ;  /* 0x000000011c0e7824 */ /* 0x000fe200078e020d */
[----:B------:R-:W-:Y:S02]  /*01a0*/  LOP3.LUT R13, R29, 0x20, R2, 0xfe, !PT ;  /* 0x000000201d0d7812 */ /* 0x000fe400078efe02 */
[C---:B------:R-:W-:Y:S01]  /*01b0*/  ISETP.GE.AND P1, PT, R12.reuse, 0x400, PT ;  /* 0x000004000c00780c */ /* 0x040fe20003f26270 */
[--C-:B------:R-:W-:Y:S01]  /*01c0*/  IMAD R19, R11, 0x200, R14.reuse ;  /* 0x000002000b137824 */ /* 0x100fe200078e020e */
[----:B------:R-:W-:Y:S01]  /*01d0*/  LEA R23, R12, R14, 0x9 ;  /* 0x0000000e0c177211 */ /* 0x000fe200078e48ff */
[C---:B------:R-:W-:Y:S01]  /*01e0*/  IMAD R25, R13.reuse, 0x200, R14 ;  /* 0x000002000d197824 */ /* 0x040fe200078e020e */
[----:B------:R-:W-:Y:S01]  /*01f0*/  ISETP.GE.AND P2, PT, R13, 0x400, PT ;  /* 0x000004000d00780c */ /* 0x000fe20003f46270 */
[----:B--2---:R-:W-:Y:S01]  /*0200*/  IMAD.WIDE R18, R19, 0x4, R26 ;  /* 0x0000000413127825 */ /* 0x004fe200078e021a */
[----:B------:R-:W-:-:S02]  /*0210*/  LOP3.LUT R12, R29, 0x30, R2, 0xfe, !PT ;  /* 0x000000301d0c7812 */ /* 0x000fc400078efe02 */
[----:B------:R-:W-:Y:S01]  /*0220*/  ISETP.GE.AND P0, PT, R11, 0x400, PT ;  /* 0x000004000b00780c */ /* 0x000fe20003f06270 */
[----:B------:R-:W-:Y:S01]  /*0230*/  IMAD.WIDE R24, R25, 0x4, R26 ;  /* 0x0000000419187825 */ /* 0x000fe200078e021a */
[C---:B------:R-:W-:Y:S02]  /*0240*/  ISETP.GE.AND P3, PT, R12.reuse, 0x400, PT ;  /* 0x000004000c00780c */ /* 0x040fe40003f66270 */
[----:B------:R-:W-:Y:S01]  /*0250*/  CS2R R10, SRZ ;  /* 0x00000000000a7805 */ /* 0x000fe2000001ff00 */
[----:B------:R-:W-:Y:S01]  /*0260*/  IMAD R17, R12, 0x200, R14 ;  /* 0x000002000c117824 */ /* 0x000fe200078e020e */
[----:B------:R-:W-:Y:S02]  /*0270*/  CS2R R12, SRZ ;  /* 0x00000000000c7805 */ /* 0x000fe4000001ff00 */
[----:B------:R-:W-:Y:S01]  /*0280*/  CS2R R14, SRZ ;  /* 0x00000000000e7805 */ /* 0x000fe2000001ff00 */
[----:B------:R-:W-:-:S05]  /*0290*/  IMAD.WIDE R22, R23, 0x4, R26 ;  /* 0x0000000417167825 */ /* 0x000fca00078e021a */
[----:B------:R1:W2:Y:S01]  /*02a0*/  @!P2 LDG.E.EL.128 R12, desc[UR6][R24.64] ;  /* 0x00000006180ca981 */ /* 0x0002a2000c2e1d00 */
[----:B------:R-:W-:-:S03]  /*02b0*/  IMAD.WIDE R26, R17, 0x4, R26 ;  /* 0x00000004111a7825 */ /* 0x000fc600078e021a */
[----:B------:R3:W4:Y:S01]  /*02c0*/  @!P0 LDG.E.EL.128 R4, desc[UR6][R18.64] ;  /* 0x0000000612048981 */ /* 0x000722000c2e1d00 */
[----:B-----5:R-:W-:-:S03]  /*02d0*/  IMAD.WIDE R20, R28, 0x4, R20 ;  /* 0x000000041c147825 */ /* 0x020fc600078e0214 */
[----:B------:R-:W5:Y:S01]  /*02e0*/  @!P1 LDG.E.EL.128 R8, desc[UR6][R22.64] ;  /* 0x0000000616089981 */ /* 0x000f62000c2e1d00 */
[----:B-1----:R-:W1:Y:S01]  /*02f0*/  LDC.64 R24, c[0x0][0x220] ;  /* 0x00008800ff187b82 */ /* 0x002e620000000a00 */
[----:B------:R-:W-:Y:S02]  /*0300*/  CS2R R16, SRZ ;  /* 0x0000000000107805 */ /* 0x000fe4000001ff00 */
[----:B---3--:R-:W-:Y:S01]  /*0310*/  CS2R R18, SRZ ;  /* 0x0000000000127805 */ /* 0x008fe2000001ff00 */
[----:B------:R-:W4:Y:S05]  /*0320*/  LDG.E.EL.128 R20, desc[UR6][R20.64] ;  /* 0x0000000614147981 */ /* 0x000f2a000c2e1d00 */
[----:B------:R-:W3:Y:S01]  /*0330*/  @!P3 LDG.E.EL.128 R16, desc[UR6][R26.64] ;  /* 0x000000061a10b981 */ /* 0x000ee2000c2e1d00 */
[----:B-1----:R-:W-:-:S06]  /*0340*/  IMAD.WIDE R24, R28, 0x4, R24 ;  /* 0x000000041c187825 */ /* 0x002fcc00078e0218 */
[----:B------:R-:W3:Y:S01]  /*0350*/  LDG.E.EL.128 R24, desc[UR6][R24.64] ;  /* 0x0000000618187981 */ /* 0x000ee2000c2e1d00 */
[C---:B----4-:R-:W-:Y:S01]  /*0360*/  FADD R5, -R21.reuse, R5 ;  /* 0x0000000515057221 */ /* 0x050fe20000000100 */
[C---:B-----5:R-:W-:Y:S01]  /*0370*/  FADD R9, -R21.reuse, R9 ;  /* 0x0000000915097221 */ /* 0x060fe20000000100 */
[C---:B--2---:R-:W-:Y:S01]  /*0380*/  FADD R13, -R21.reuse, R13 ;  /* 0x0000000d150d7221 */ /* 0x044fe20000000100 */
[----:B---3--:R-:W-:Y:S01]  /*0390*/  FADD R17, -R21, R17 ;  /* 0x0000001115117221 */ /* 0x008fe20000000100 */
[C---:B------:R-:W-:Y:S01]  /*03a0*/  FADD R4, -R20.reuse, R4 ;  /* 0x0000000414047221 */ /* 0x040fe20000000100 */
[C---:B------:R-:W-:Y:S01]  /*03b0*/  FADD R8, -R20.reuse, R8 ;  /* 0x0000000814087221 */ /* 0x040fe20000000100 */
[C---:B------:R-:W-:Y:S01]  /*03c0*/  FADD R12, -R20.reuse, R12 ;  /* 0x0000000c140c7221 */ /* 0x040fe20000000100 */
[----:B------:R-:W-:Y:S01]  /*03d0*/  FADD R16, -R20, R16 ;  /* 0x0000001014107221 */ /* 0x000fe20000000100 */
[----:B------:R-:W-:-:S04]  /*03e0*/  FADD R21, R25, 9.9999997473787516356e-06 ;  /* 0x3727c5ac19157421 */ /* 0x000fc80000000000 */
[----:B------:R-:W1:Y:S01]  /*03f0*/  MUFU.SQRT R20, R21 ;  /* 0x0000001500147308 */ /* 0x000e620000002000 */
[C---:B------:R-:W-:Y:S01]  /*0400*/  FADD R6, -R22.reuse, R6 ;  /* 0x0000000616067221 */ /* 0x040fe20000000100 */
[C---:B------:R-:W-:Y:S01]  /*0410*/  FADD R10, -R22.reuse, R10 ;  /* 0x0000000a160a7221 */ /* 0x040fe20000000100 */
[C---:B------:R-:W-:Y:S01]  /*0420*/  FADD R14, -R22.reuse, R14 ;  /* 0x0000000e160e7221 */ /* 0x040fe20000000100 */
[----:B------:R-:W-:Y:S01]  /*0430*/  FADD R18, -R22, R18 ;  /* 0x0000001216127221 */ /* 0x000fe20000000100 */
[----:B------:R-:W-:-:S04]  /*0440*/  FADD R22, R26, 9.9999997473787516356e-06 ;  /* 0x3727c5ac1a167421 */ /* 0x000fc80000000000 */
[----:B------:R-:W2:Y:S01]  /*0450*/  MUFU.SQRT R25, R22 ;  /* 0x0000001600197308 */ /* 0x000ea20000002000 */
[C---:B-1----:R-:W-:Y:S02]  /*0460*/  FSETP.GT.AND P0, PT, R20.reuse, 8.50705917302346158658e+37, PT ;  /* 0x7e8000001400780b */ /* 0x042fe40003f04000 */
[----:B------:R-:W-:Y:S01]  /*0470*/  FSETP.GEU.AND P1, PT, R20, 1.175494350822287508e-38, PT ;  /* 0x008000001400780b */ /* 0x000fe20003f2e000 */
[----:B------:R-:W-:Y:S02]  /*0480*/  IMAD.MOV.U32 R21, RZ, RZ, 0x3e800000 ;  /* 0x3e800000ff157424 */ /* 0x000fe400078e00ff */
[----:B------:R-:W-:Y:S01]  /*0490*/  FADD R27, R27, 9.9999997473787516356e-06 ;  /* 0x3727c5ac1b1b7421 */ /* 0x000fe20000000000 */
[----:B------:R-:W-:Y:S02]  /*04a0*/  FADD R24, R24, 9.9999997473787516356e-06 ;  /* 0x3727c5ac18187421 */ /* 0x000fe40000000000 */
[----:B------:R-:W-:Y:S01]  /*04b0*/  FSEL R26, R21, 1, P0 ;  /* 0x3f800000151a7808 */ /* 0x000fe20000000000 */
[----:B------:R-:W-:-:S02]  /*04c0*/  FADD R7, -R23, R7 ;  /* 0x0000000717077221 */ /* 0x000fc40000000100 */
[----:B------:R-:W1:Y:S02]  /*04d0*/  MUFU.SQRT R27, R27 ;  /* 0x0000001b001b7308 */ /* 0x000e640000002000 */
[----:B------:R-:W-:Y:S01]  /*04e0*/  @P0 FMUL R20, R20, 0.25 ;  /* 0x3e80000014140820 */ /* 0x000fe20000400000 */
[C---:B------:R-:W-:Y:S01]  /*04f0*/  FADD R11, -R23.reuse, R11 ;  /* 0x0000000b170b7221 */ /* 0x040fe20000000100 */
[C---:B------:R-:W-:Y:S01]  /*0500*/  FADD R15, -R23.reuse, R15 ;  /* 0x0000000f170f7221 */ /* 0x040fe20000000100 */
[----:B------:R-:W-:Y:S01]  /*0510*/  FADD R19, -R23, R19 ;  /* 0x0000001317137221 */ /* 0x000fe20000000100 */
[----:B------:R-:W-:Y:S01]  /*0520*/  @!P1 FMUL R20, R20, 16777216 ;  /* 0x4b80000014149820 */ /* 0x000fe20000400000 */
[----:B------:R-:W-:Y:S01]  /*0530*/  @!P1 FMUL R26, R26, 16777216 ;  /* 0x4b8000001a1a9820 */ /* 0x000fe20000400000 */
[----:B------:R-:W3:Y:S01]  /*0540*/  MUFU.SQRT R23, R24 ;  /* 0x0000001800177308 */ /* 0x000ee20000002000 */
[C---:B--2---:R-:W-:Y:S02]  /*0550*/  FSETP.GT.AND P1, PT, R25.reuse, 8.50705917302346158658e+37, PT ;  /* 0x7e8000001900780b */ /* 0x044fe40003f24000 */
[----:B------:R-:W-:-:S05]  /*0560*/  FSETP.GEU.AND P4, PT, R25, 1.175494350822287508e-38, PT ;  /* 0x008000001900780b */ /* 0x000fca0003f8e000 */
[----:B------:R-:W2:Y:S01]  /*0570*/  MUFU.RCP R20, R20 ;  /* 0x0000001400147308 */ /* 0x000ea20000001000 */
[----:B-1----:R-:W-:-:S05]  /*0580*/  FSETP.GT.AND P2, PT, R27, 8.50705917302346158658e+37, PT ;  /* 0x7e8000001b00780b */ /* 0x002fca0003f44000 */
[----:B------:R-:W-:Y:S01]  /*0590*/  @P1 FMUL R25, R25, 0.25 ;  /* 0x3e80000019191820 */ /* 0x000fe20000400000 */
[----:B---3--:R-:W-:Y:S02]  /*05a0*/  FSETP.GT.AND P0, PT, R23, 8.50705917302346158658e+37, PT ;  /* 0x7e8000001700780b */ /* 0x008fe40003f04000 */
[----:B------:R-:W-:Y:S01]  /*05b0*/  FSETP.GEU.AND P5, PT, R27, 1.175494350822287508e-38, PT ;  /* 0x008000001b00780b */ /* 0x000fe20003fae000 */
[----:B------:R-:W-:Y:S01]  /*05c0*/  @!P4 FMUL R25, R25, 16777216 ;  /* 0x4b8000001919c820 */ /* 0x000fe20000400000 */
[----:B------:R-:W-:Y:S01]  /*05d0*/  FSETP.GEU.AND P3, PT, R23, 1.175494350822287508e-38, PT ;  /* 0x008000001700780b */ /* 0x000fe20003f6e000 */
[----:B--2---:R-:W-:-:S04]  /*05e0*/  FMUL R26, R20, R26 ;  /* 0x0000001a141a7220 */ /* 0x004fc80000400000 */
[----:B------:R-:W1:Y:S01]  /*05f0*/  MUFU.RCP R25, R25 ;  /* 0x0000001900197308 */ /* 0x000e620000001000 */
[----:B------:R-:W-:Y:S01]  /*0600*/  @P2 FMUL R27, R27, 0.25 ;  /* 0x3e8000001b1b2820 */ /* 0x000fe20000400000 */
[C---:B------:R-:W-:Y:S02]  /*0610*/  FMUL R22, R26.reuse, R13 ;  /* 0x0000000d1a167220 */ /* 0x040fe40000400000 */
[----:B------:R-:W-:Y:S01]  /*0620*/  @P0 FMUL R23, R23, 0.25 ;  /* 0x3e80000017170820 */ /* 0x000fe20000400000 */
[----:B------:R-:W-:Y:S01]  /*0630*/  FSEL R13, R21, 1, P1 ;  /* 0x3f800000150d7808 */ /* 0x000fe20000800000 */
[----:B------:R-:W-:Y:S01]  /*0640*/  @!P5 FMUL R27, R27, 16777216 ;  /* 0x4b8000001b1bd820 */ /* 0x000fe20000400000 */
[C---:B------:R-:W-:Y:S01]  /*0650*/  FMUL R24, R26.reuse, R9 ;  /* 0x000000091a187220 */ /* 0x040fe20000400000 */
[----:B------:R-:W-:Y:S01]  /*0660*/  @!P3 FMUL R23, R23, 16777216 ;  /* 0x4b8000001717b820 */ /* 0x000fe20000400000 */
[C---:B------:R-:W-:Y:S01]  /*0670*/  FMUL R20, R26.reuse, R17 ;  /* 0x000000111a147220 */ /* 0x040fe20000400000 */
[----:B------:R-:W-:Y:S01]  /*0680*/  @!P4 FMUL R13, R13, 16777216 ;  /* 0x4b8000000d0dc820 */ /* 0x000fe20000400000 */
[----:B------:R-:W2:Y:S01]  /*0690*/  MUFU.RCP R9, R27 ;  /* 0x0000001b00097308 */ /* 0x000ea20000001000 */
[----:B------:R-:W-:-:S02]  /*06a0*/  FMUL R26, R26, R5 ;  /* 0x000000051a1a7220 */ /* 0x000fc40000400000 */
[----:B-1----:R-:W-:Y:S01]  /*06b0*/  FMUL R25, R25, R13 ;  /* 0x0000000d19197220 */ /* 0x002fe20000400000 */
[----:B------:R-:W-:-:S04]  /*06c0*/  FSEL R13, R21, 1, P0 ;  /* 0x3f800000150d7808 */ /* 0x000fc80000000000 */
[----:B------:R1:W3:Y:S01]  /*06d0*/  MUFU.RCP R5, R23 ;  /* 0x0000001700057308 */ /* 0x0002e20000001000 */
[----:B------:R-:W-:Y:S01]  /*06e0*/  FSEL R21, R21, 1, P2 ;  /* 0x3f80000015157808 */ /* 0x000fe20001000000 */
[----:B------:R-:W-:-:S04]  /*06f0*/  @!P3 FMUL R13, R13, 16777216 ;  /* 0x4b8000000d0db820 */ /* 0x000fc80000400000 */
[----:B------:R-:W-:Y:S01]  /*0700*/  @!P5 FMUL R21, R21, 16777216 ;  /* 0x4b8000001515d820 */ /* 0x000fe20000400000 */
[----:B------:R-:W-:-:S03]  /*0710*/  FMUL R17, R25, R14 ;  /* 0x0000000e19117220 */ /* 0x000fc60000400000 */
[----:B--2---:R-:W-:Y:S01]  /*0720*/  FMUL R9, R9, R21 ;  /* 0x0000001509097220 */ /* 0x004fe20000400000 */
[C---:B------:R-:W-:Y:S01]  /*0730*/  FMUL R21, R25.reuse, R10 ;  /* 0x0000000a19157220 */ /* 0x040fe20000400000 */
[----:B-1----:R-:W-:Y:S01]  /*0740*/  FMUL R23, R25, R6 ;  /* 0x0000000619177220 */ /* 0x002fe20000400000 */
[----:B---3--:R-:W-:Y:S01]  /*0750*/  FMUL R5, R5, R13 ;  /* 0x0000000d05057220 */ /* 0x008fe20000400000 */
[----:B------:R-:W-:Y:S01]  /*0760*/  FMUL R13, R25, R18 ;  /* 0x00000012190d7220 */ /* 0x000fe20000400000 */
[C---:B------:R-:W-:Y:S01]  /*0770*/  FMUL R14, R9.reuse, R19 ;  /* 0x00000013090e7220 */ /* 0x040fe20000400000 */
[C---:B------:R-:W-:Y:S01]  /*0780*/  FMUL R18, R9.reuse, R15 ;  /* 0x0000000f09127220 */ /* 0x040fe20000400000 */
[C---:B------:R-:W-:Y:S01]  /*0790*/  FMUL R15, R9.reuse, R11 ;  /* 0x0000000b090f7220 */ /* 0x040fe20000400000 */
[----:B------:R-:W-:Y:S01]  /*07a0*/  FMUL R19, R9, R7 ;  /* 0x0000000709137220 */ /* 0x000fe20000400000 */
[----:B------:R-:W1:Y:S08]  /*07b0*/  LDC.64 R10, c[0x0][0x230] ;  /* 0x00008c00ff0a7b82 */ /* 0x000e700000000a00 */
[----:B------:R-:W2:Y:S01]  /*07c0*/  LDC.64 R6, c[0x0][0x228] ;  /* 0x00008a00ff067b82 */ /* 0x000ea20000000a00 */
[C---:B------:R-:W-:Y:S01]  /*07d0*/  FMUL R25, R5.reuse, R16 ;  /* 0x0000001005197220 */ /* 0x040fe20000400000 */
[C---:B------:R-:W-:Y:S01]  /*07e0*/  FMUL R27, R5.reuse, R12 ;  /* 0x0000000c051b7220 */ /* 0x040fe20000400000 */
[C---:B------:R-:W-:Y:S01]  /*07f0*/  FMUL R12, R5.reuse, R8 ;  /* 0x00000008050c7220 */ /* 0x040fe20000400000 */
[----:B------:R-:W-:Y:S01]  /*0800*/  FMUL R16, R5, R4 ;  /* 0x0000000405107220 */ /* 0x000fe20000400000 */
[----:B-1----:R-:W-:-:S06]  /*0810*/  IMAD.WIDE R10, R28, 0x4, R10 ;  /* 0x000000041c0a7825 */ /* 0x002fcc00078e020a */
[----:B------:R-:W3:Y:S01]  /*0820*/  LDG.E.EL.128 R8, desc[UR6][R10.64] ;  /* 0x000000060a087981 */ /* 0x000ee2000c2e1d00 */
[----:B--2---:R-:W-:-:S06]  /*0830*/  IMAD.WIDE R6, R28, 0x4, R6 ;  /* 0x000000041c067825 */ /* 0x004fcc00078e0206 */
[----:B------:R-:W3:Y:S01]  /*0840*/  LDG.E.EL.128 R4, desc[UR6][R6.64] ;  /* 0x0000000606047981 */ /* 0x000ee2000c2e1d00 */
[----:B------:R-:W1:Y:S01]  /*0850*/  S2UR UR5, SR_CgaCtaId ;  /* 0x00000000000579c3 */ /* 0x000e620000008800 */
[----:B------:R-:W-:Y:S02]  /*0860*/  UMOV UR4, 0x400 ;  /* 0x0000040000047882 */ /* 0x000fe40000000000 */
[----:B-1----:R-:W-:Y:S01]  /*0870*/  UPRMT UR4, UR5, 0x654, UR4 ;  /* 0x0000065405047896 */ /* 0x002fe20008000004 */
[----:B------:R-:W-:Y:S02]  /*0880*/  LOP3.LUT R29, R29, 0x3c, R0, 0xf8, !PT ;  /* 0x0000003c1d1d7812 */ /* 0x000fe400078ef800 */
[----:B------:R-:W-:Y:S01]  /*0890*/  LOP3.LUT R0, R0, 0x3fc, RZ, 0xc0, !PT ;  /* 0x000003fc00007812 */ /* 0x000fe200078ec0ff */
[C-C-:B---3--:R-:W-:Y:S01]  /*08a0*/  FFMA R16, R4.reuse, R16, R8.reuse ;  /* 0x0000001004107223 */ /* 0x148fe20000000008 */
[C-C-:B------:R-:W-:Y:S01]  /*08b0*/  FFMA R12, R4.reuse, R12, R8.reuse ;  /* 0x0000000c040c7223 */ /* 0x140fe20000000008 */
[C-C-:B------:R-:W-:Y:S01]  /*08c0*/  FFMA R27, R4.reuse, R27, R8.reuse ;  /* 0x0000001b041b7223 */ /* 0x140fe20000000008 */
[----:B------:R-:W-:-:S02]  /*08d0*/  FFMA R25, R4, R25, R8 ;  /* 0x0000001904197223 */ /* 0x000fc40000000008 */
[----:B------:R-:W1:Y:S01]  /*08e0*/  S2R R8, SR_TID.X ;  /* 0x0000000000087919 */ /* 0x000e620000002100 */
[C-C-:B------:R-:W-:Y:S01]  /*08f0*/  FFMA R26, R5.reuse, R26, R9.reuse ;  /* 0x0000001a051a7223 */ /* 0x140fe20000000009 */
[C-C-:B------:R-:W-:Y:S01]  /*0900*/  FFMA R24, R5.reuse, R24, R9.reuse ;  /* 0x0000001805187223 */ /* 0x140fe20000000009 */
[C-C-:B------:R-:W-:Y:S01]  /*0910*/  FFMA R22, R5.reuse, R22, R9.reuse ;  /* 0x0000001605167223 */ /* 0x140fe20000000009 */
[----:B------:R-:W-:Y:S01]  /*0920*/  FFMA R20, R5, R20, R9 ;  /* 0x0000001405147223 */ /* 0x000fe20000000009 */
        /* <DEDUP_REMOVED lines=8> */
[----:B------:R-:W-:-:S02]  /*09b0*/  FSETP.GEU.AND P0, PT, R16, RZ, PT ;  /* 0x000000ff1000720b */ /* 0x000fc40003f0e000 */
[----:B------:R-:W-:Y:S02]  /*09c0*/  LOP3.LUT R5, R3, 0x20, R2, 0xfe, !PT ;  /* 0x0000002003057812 */ /* 0x000fe400078efe02 */
[----:B------:R-:W-:Y:S02]  /*09d0*/  LOP3.LUT R4, R3, 0x30, R2, 0xfe, !PT ;  /* 0x0000003003047812 */ /* 0x000fe400078efe02 */
[----:B------:R-:W-:Y:S02]  /*09e0*/  LOP3.LUT R6, R3, 0x10, R2, 0xfe, !PT ;  /* 0x0000001003067812 */ /* 0x000fe400078efe02 */
[----:B-1----:R-:W-:-:S04]  /*09f0*/  SHF.L.U32 R9, R8, 0x8, RZ ;  /* 0x0000000808097819 */ /* 0x002fc800000006ff */
[----:B------:R-:W-:-:S04]  /*0a00*/  LOP3.LUT R9, R9, 0xf00, RZ, 0xc0, !PT ;  /* 0x00000f0009097812 */ /* 0x000fc800078ec0ff */
[CC--:B------:R-:W-:Y:S02]  /*0a10*/  LOP3.LUT R10, R9.reuse, R2.reuse, RZ, 0xfc, !PT ;  /* 0x00000002090a7212 */ /* 0x0c0fe400078efcff */
[----:B------:R-:W-:Y:S02]  /*0a20*/  LEA.HI R7, R9, UR4, RZ, 0x1c ;  /* 0x0000000409077c11 */ /* 0x000fe4000f8fe0ff */
[----:B------:R-:W-:Y:S02]  /*0a30*/  LOP3.LUT R3, R3, R2, RZ, 0xfc, !PT ;  /* 0x0000000203037212 */ /* 0x000fe400078efcff */
[----:B------:R-:W-:Y:S01]  /*0a40*/  FSEL R11, R16, RZ, P0 ;  /* 0x000000ff100b7208 */ /* 0x000fe20000000000 */
[----:B------:R-:W-:Y:S01]  /*0a50*/  IMAD R2, R10, 0x4, R7 ;  /* 0x000000040a027824 */ /* 0x000fe200078e0207 */
[C---:B------:R-:W-:Y:S02]  /*0a60*/  LOP3.LUT R16, R9.reuse, 0x80, RZ, 0xfc, !PT ;  /* 0x0000008009107812 */ /* 0x040fe400078efcff */
[----:B------:R-:W-:-:S02]  /*0a70*/  LOP3.LUT R7, R9, 0x40, RZ, 0xfc, !PT ;  /* 0x0000004009077812 */ /* 0x000fc400078efcff */
[----:B------:R-:W-:Y:S02]  /*0a80*/  LOP3.LUT R28, R9, 0xc0, RZ, 0xfc, !PT ;  /* 0x000000c0091c7812 */ /* 0x000fe400078efcff */
[----:B------:R-:W-:Y:S02]  /*0a90*/  FSETP.GEU.AND P0, PT, R26, RZ, PT ;  /* 0x000000ff1a00720b */ /* 0x000fe40003f0e000 */
[----:B------:R-:W-:Y:S02]  /*0aa0*/  LEA.HI R9, R16, UR4, RZ, 0x1c ;  /* 0x0000000410097c11 */ /* 0x000fe4000f8fe0ff */
[----:B------:R-:W-:Y:S02]  /*0ab0*/  LEA.HI R7, R7, UR4, RZ, 0x1c ;  /* 0x0000000407077c11 */ /* 0x000fe4000f8fe0ff */
[----:B------:R-:W-:Y:S02]  /*0ac0*/  LEA.HI R16, R28, UR4, RZ, 0x1c ;  /* 0x000000041c107c11 */ /* 0x000fe4000f8fe0ff */
[----:B------:R-:W-:-:S02]  /*0ad0*/  FSEL R26, R26, RZ, P0 ;  /* 0x000000ff1a1a7208 */ /* 0x000fc40000000000 */
[C---:B------:R-:W-:Y:S01]  /*0ae0*/  FSETP.GEU.AND P0, PT, R23.reuse, RZ, PT ;  /* 0x000000ff1700720b */ /* 0x040fe20003f0e000 */
[----:B------:R1:W-:Y:S01]  /*0af0*/  STS [R2], R11 ;  /* 0x0000000b02007388 */ /* 0x0003e20000000800 */
[C---:B------:R-:W-:Y:S02]  /*0b00*/  IMAD R7, R10.reuse, 0x4, R7 ;  /* 0x000000040a077824 */ /* 0x040fe400078e0207 */
[----:B------:R-:W-:Y:S01]  /*0b10*/  IMAD R16, R10, 0x4, R16 ;  /* 0x000000040a107824 */ /* 0x000fe200078e0210 */
[----:B------:R-:W-:Y:S02]  /*0b20*/  FSETP.GEU.AND P1, PT, R12, RZ, PT ;  /* 0x000000ff0c00720b */ /* 0x000fe40003f2e000 */
[----:B-1----:R-:W-:Y:S02]  /*0b30*/  LEA R11, R10, R9, 0x2 ;  /* 0x000000090a0b7211 */ /* 0x002fe400078e10ff */
[----:B------:R-:W-:Y:S02]  /*0b40*/  FSEL R10, R23, RZ, P0 ;  /* 0x000000ff170a7208 */ /* 0x000fe40000000000 */
[----:B------:R-:W-:-:S04]  /*0b50*/  FSETP.GEU.AND P0, PT, R19, RZ, PT ;  /* 0x000000ff1300720b */ /* 0x000fc80003f0e000 */
[----:B------:R-:W-:Y:S02]  /*0b60*/  FSEL R19, R19, RZ, P0 ;  /* 0x000000ff13137208 */ /* 0x000fe40000000000 */
[----:B------:R-:W-:Y:S02]  /*0b70*/  FSETP.GEU.AND P0, PT, R21, RZ, PT ;  /* 0x000000ff1500720b */ /* 0x000fe40003f0e000 */
[----:B------:R-:W-:Y:S02]  /*0b80*/  FSEL R9, R12, RZ, P1 ;  /* 0x000000ff0c097208 */ /* 0x000fe40000800000 */
[----:B------:R-:W-:Y:S02]  /*0b90*/  FSETP.GEU.AND P1, PT, R15, RZ, PT ;  /* 0x000000ff0f00720b */ /* 0x000fe40003f2e000 */
[----:B------:R-:W-:Y:S02]  /*0ba0*/  FSEL R12, R21, RZ, P0 ;  /* 0x000000ff150c7208 */ /* 0x000fe40000000000 */
[----:B------:R-:W-:-:S02]  /*0bb0*/  FSETP.GEU.AND P0, PT, R27, RZ, PT ;  /* 0x000000ff1b00720b */ /* 0x000fc40003f0e000 */
[C---:B------:R-:W-:Y:S02]  /*0bc0*/  FSETP.GEU.AND P2, PT, R24.reuse, RZ, PT ;  /* 0x000000ff1800720b */ /* 0x040fe40003f4e000 */
[----:B------:R-:W-:Y:S01]  /*0bd0*/  FSEL R15, R15, RZ, P1 ;  /* 0x000000ff0f0f7208 */ /* 0x000fe20000800000 */
[----:B------:R-:W-:Y:S01]  /*0be0*/  STS [R7+0x100], R26 ;  /* 0x0001001a07007388 */ /* 0x000fe20000000800 */
[----:B------:R-:W-:Y:S02]  /*0bf0*/  FSEL R27, R27, RZ, P0 ;  /* 0x000000ff1b1b7208 */ /* 0x000fe40000000000 */
[----:B------:R-:W-:Y:S01]  /*0c00*/  FSETP.GEU.AND P1, PT, R17, RZ, PT ;  /* 0x000000ff1100720b */ /* 0x000fe20003f2e000 */
[----:B------:R1:W-:Y:S01]  /*0c10*/  STS [R11+0x200], R10 ;  /* 0x0002000a0b007388 */ /* 0x0003e20000000800 */
[----:B------:R-:W-:Y:S02]  /*0c20*/  FSEL R24, R24, RZ, P2 ;  /* 0x000000ff18187208 */ /* 0x000fe40001000000 */
[----:B------:R-:W-:Y:S01]  /*0c30*/  FSETP.GEU.AND P0, PT, R18, RZ, PT ;  /* 0x000000ff1200720b */ /* 0x000fe20003f0e000 */
[----:B------:R-:W-:Y:S01]  /*0c40*/  STS [R16+0x300], R19 ;  /* 0x0003001310007388 */ /* 0x000fe20000000800 */
[----:B------:R-:W-:-:S03]  /*0c50*/  FSETP.GEU.AND P2, PT, R22, RZ, PT ;  /* 0x000000ff1600720b */ /* 0x000fc60003f4e000 */
[----:B------:R2:W-:Y:S01]  /*0c60*/  STS [R2+0x40], R9 ;  /* 0x0000400902007388 */ /* 0x0005e20000000800 */
[----:B-1----:R-:W-:Y:S02]  /*0c70*/  FSEL R10, R17, RZ, P1 ;  /* 0x000000ff110a7208 */ /* 0x002fe40000800000 */
[C---:B------:R-:W-:Y:S01]  /*0c80*/  FSETP.GEU.AND P1, PT, R25.reuse, RZ, PT ;  /* 0x000000ff1900720b */ /* 0x040fe20003f2e000 */
[----:B------:R-:W-:Y:S01]  /*0c90*/  STS [R7+0x140], R24 ;  /* 0x0001401807007388 */ /* 0x000fe20000000800 */
[----:B------:R-:W-:Y:S02]  /*0ca0*/  FSEL R22, R22, RZ, P2 ;  /* 0x000000ff16167208 */ /* 0x000fe40001000000 */
[----:B--2---:R-:W-:Y:S02]  /*0cb0*/  FSEL R9, R18, RZ, P0 ;  /* 0x000000ff12097208 */ /* 0x004fe40000000000 */
[----:B------:R-:W-:Y:S01]  /*0cc0*/  FSETP.GEU.AND P0, PT, R20, RZ, PT ;  /* 0x000000ff1400720b */ /* 0x000fe20003f0e000 */
[----:B------:R1:W-:Y:S01]  /*0cd0*/  STS [R11+0x240], R12 ;  /* 0x0002400c0b007388 */ /* 0x0003e20000000800 */
[----:B------:R-:W-:-:S02]  /*0ce0*/  FSEL R25, R25, RZ, P1 ;  /* 0x000000ff19197208 */ /* 0x000fc40000800000 */
[----:B------:R-:W-:Y:S01]  /*0cf0*/  FSEL R20, R20, RZ, P0 ;  /* 0x000000ff14147208 */ /* 0x000fe20000000000 */
[----:B------:R-:W-:Y:S01]  /*0d00*/  STS [R16+0x340], R15 ;  /* 0x0003400f10007388 */ /* 0x000fe20000000800 */
[----:B------:R-:W-:-:S03]  /*0d10*/  FSETP.GEU.AND P1, PT, R13, RZ, PT ;  /* 0x000000ff0d00720b */ /* 0x000fc60003f2e000 */
[----:B------:R-:W-:Y:S01]  /*0d20*/  STS [R2+0x80], R27 ;  /* 0x0000801b02007388 */ /* 0x000fe20000000800 */
[----:B-1----:R-:W-:-:S03]  /*0d30*/  LOP3.LUT R12, R0, 0x400, RZ, 0xfc, !PT ;  /* 0x00000400000c7812 */ /* 0x002fc600078efcff */
[----:B------:R-:W-:Y:S01]  /*0d40*/  STS [R7+0x180], R22 ;  /* 0x0001801607007388 */ /* 0x000fe20000000800 */
[----:B------:R-:W-:-:S03]  /*0d50*/  FSETP.GEU.AND P0, PT, R14, RZ, PT ;  /* 0x000000ff0e00720b */ /* 0x000fc60003f0e000 */
[----:B------:R1:W-:Y:S04]  /*0d60*/  STS [R11+0x280], R10 ;  /* 0x0002800a0b007388 */ /* 0x0003e80000000800 */
[----:B------:R-:W-:Y:S04]  /*0d70*/  STS [R16+0x380], R9 ;  /* 0x0003800910007388 */ /* 0x000fe80000000800 */
[----:B------:R-:W-:Y:S01]  /*0d80*/  STS [R2+0xc0], R25 ;  /* 0x0000c01902007388 */ /* 0x000fe20000000800 */
[----:B-1----:R-:W-:-:S03]  /*0d90*/  SHF.R.U32.HI R10, RZ, 0x4, R12 ;  /* 0x00000004ff0a7819 */ /* 0x002fc6000001160c */
[----:B------:R1:W-:Y:S01]  /*0da0*/  STS [R7+0x1c0], R20 ;  /* 0x0001c01407007388 */ /* 0x0003e20000000800 */
[----:B------:R-:W-:-:S05]  /*0db0*/  FSEL R12, R13, RZ, P1 ;  /* 0x000000ff0d0c7208 */ /* 0x000fca0000800000 */
[----:B------:R-:W-:Y:S01]  /*0dc0*/  STS [R11+0x2c0], R12 ;  /* 0x0002c00c0b007388 */ /* 0x000fe20000000800 */
[----:B-1----:R-:W-:Y:S01]  /*0dd0*/  FSEL R7, R14, RZ, P0 ;  /* 0x000000ff0e077208 */ /* 0x002fe20000000000 */
[----:B------:R-:W1:Y:S04]  /*0de0*/  LDC.64 R20, c[0x0][0x238] ;  /* 0x00008e00ff147b82 */ /* 0x000e680000000a00 */
[----:B------:R2:W-:Y:S01]  /*0df0*/  STS [R16+0x3c0], R7 ;  /* 0x0003c00710007388 */ /* 0x0005e20000000800 */
[----:B------:R-:W-:Y:S02]  /*0e00*/  LOP3.LUT R15, R0, 0x800, RZ, 0xfc, !PT ;  /* 0x00000800000f7812 */ /* 0x000fe400078efcff */
[----:B------:R-:W-:Y:S02]  /*0e10*/  SHF.R.U32.HI R8, RZ, 0x2, R8 ;  /* 0x00000002ff087819 */ /* 0x000fe40000011608 */
[----:B------:R-:W-:-:S02]  /*0e20*/  SHF.R.U32.HI R15, RZ, 0x4, R15 ;  /* 0x00000004ff0f7819 */ /* 0x000fc4000001160f */
[----:B------:R-:W-:Y:S02]  /*0e30*/  LOP3.LUT R8, R8, 0x3c, RZ, 0xc0, !PT ;  /* 0x0000003c08087812 */ /* 0x000fe400078ec0ff */
[----:B------:R-:W-:Y:S02]  /*0e40*/  LOP3.LUT R10, R10, 0x7c, RZ, 0xc0, !PT ;  /* 0x0000007c0a0a7812 */ /* 0x000fe400078ec0ff */
[----:B------:R-:W-:Y:S01]  /*0e50*/  LOP3.LUT R15, R15, 0xbc, RZ, 0xc0, !PT ;  /* 0x000000bc0f0f7812 */ /* 0x000fe200078ec0ff */
[----:B------:R-:W-:Y:S01]  /*0e60*/  VIADD R9, R8, UR4 ;  /* 0x0000000408097c36 */ /* 0x000fe20008000000 */
[----:B------:R-:W-:-:S03]  /*0e70*/  IADD3 R13, R10, UR4, RZ ;  /* 0x000000040a0d7c10 */ /* 0x000fc6000fffe0ff */
[----:B------:R-:W-:Y:S01]  /*0e80*/  VIADD R15, R15, UR4 ;  /* 0x000000040f0f7c36 */ /* 0x000fe20008000000 */
[C---:B------:R-:W-:Y:S01]  /*0e90*/  LEA R22, R0.reuse, R13, 0x2 ;  /* 0x0000000d00167211 */ /* 0x040fe200078e10ff */
[----:B------:R-:W-:Y:S01]  /*0ea0*/  BAR.SYNC.DEFER_BLOCKING 0x0 ;  /* 0x0000000000007b1d */ /* 0x000fe20000010000 */
[C---:B------:R-:W-:Y:S02]  /*0eb0*/  IMAD R2, R0.reuse, 0x4, R9 ;  /* 0x0000000400027824 */ /* 0x040fe400078e0209 */
[----:B------:R-:W-:-:S03]  /*0ec0*/  IMAD R23, R0, 0x4, R15 ;  /* 0x0000000400177824 */ /* 0x000fc600078e020f */
[----:B------:R-:W-:Y:S04]  /*0ed0*/  LDS R8, [R2] ;  /* 0x0000000002087984 */ /* 0x000fe80000000800 */
[----:B------:R-:W-:Y:S04]  /*0ee0*/  LDS R9, [R2+0x4] ;  /* 0x0000040002097984 */ /* 0x000fe80000000800 */
[----:B------:R-:W-:Y:S04]  /*0ef0*/  LDS R10, [R2+0x8] ;  /* 0x00000800020a7984 */ /* 0x000fe80000000800 */
[----:B------:R3:W4:Y:S04]  /*0f00*/  LDS R11, [R2+0xc] ;  /* 0x00000c00020b7984 */ /* 0x0007280000000800 */
[----:B------:R-:W-:Y:S04]  /*0f10*/  LDS R12, [R22+0x1000] ;  /* 0x00100000160c7984 */ /* 0x000fe80000000800 */
[----:B------:R-:W-:Y:S04]  /*0f20*/  LDS R13, [R22+0x1004] ;  /* 0x00100400160d7984 */ /* 0x000fe80000000800 */
[----:B------:R-:W-:Y:S04]  /*0f30*/  LDS R14, [R22+0x1008] ;  /* 0x00100800160e7984 */ /* 0x000fe80000000800 */
[----:B------:R-:W5:Y:S04]  /*0f40*/  LDS R15, [R22+0x100c] ;  /* 0x00100c00160f7984 */ /* 0x000f680000000800 */
[----:B------:R-:W-:Y:S04]  /*0f50*/  LDS R16, [R23+0x2000] ;  /* 0x0020000017107984 */ /* 0x000fe80000000800 */
[----:B------:R-:W-:Y:S04]  /*0f60*/  LDS R17, [R23+0x2004] ;  /* 0x0020040017117984 */ /* 0x000fe80000000800 */
[----:B------:R-:W-:Y:S04]  /*0f70*/  LDS R18, [R23+0x2008] ;  /* 0x0020080017127984 */ /* 0x000fe80000000800 */
[----:B------:R4:W5:Y:S01]  /*0f80*/  LDS R19, [R23+0x200c] ;  /* 0x00200c0017137984 */ /* 0x0009620000000800 */
[----:B--2---:R-:W-:-:S02]  /*0f90*/  LOP3.LUT R7, R0, 0xc00, RZ, 0xfc, !PT ;  /* 0x00000c0000077812 */ /* 0x004fc400078efcff */
[----:B------:R-:W-:Y:S02]  /*0fa0*/  ISETP.GE.AND P0, PT, R29, 0x400, PT ;  /* 0x000004001d00780c */ /* 0x000fe40003f06270 */
[----:B---3--:R-:W-:Y:S02]  /*0fb0*/  SHF.R.U32.HI R2, RZ, 0x4, R7 ;  /* 0x00000004ff027819 */ /* 0x008fe40000011607 */
[----:B------:R-:W-:Y:S01]  /*0fc0*/  LEA R7, R6, R29, 0xa ;  /* 0x0000001d06077211 */ /* 0x000fe200078e50ff */
[--C-:B------:R-:W-:Y:S01]  /*0fd0*/  IMAD R3, R3, 0x400, R29.reuse ;  /* 0x0000040003037824 */ /* 0x100fe200078e021d */
[----:B------:R-:W-:Y:S01]  /*0fe0*/  LOP3.LUT R6, R2, 0xfc, RZ, 0xc0, !PT ;  /* 0x000000fc02067812 */ /* 0x000fe200078ec0ff */
[----:B------:R-:W-:Y:S02]  /*0ff0*/  IMAD R5, R5, 0x400, R29 ;  /* 0x0000040005057824 */ /* 0x000fe400078e021d */
[----:B-1----:R-:W-:-:S04]  /*1000*/  IMAD.WIDE R2, R3, 0x4, R20 ;  /* 0x0000000403027825 */ /* 0x002fc800078e0214 */
[----:B------:R-:W-:Y:S02]  /*1010*/  VIADD R25, R6, UR4 ;  /* 0x0000000406197c36 */ /* 0x000fe40008000000 */
[--C-:B------:R-:W-:Y:S01]  /*1020*/  IMAD.WIDE R6, R7, 0x4, R20.reuse ;  /* 0x0000000407067825 */ /* 0x100fe200078e0214 */
[----:B----4-:R1:W-:Y:S03]  /*1030*/  @!P0 STG.E.128 desc[UR6][R2.64], R8 ;  /* 0x0000000802008986 */ /* 0x0103e6000c101d06 */
[----:B0-----:R-:W-:Y:S01]  /*1040*/  IMAD.WIDE R22, R5, 0x4, R20 ;  /* 0x0000000405167825 */ /* 0x001fe200078e0214 */
[----:B-----5:R1:W-:Y:S01]  /*1050*/  @!P0 STG.E.128 desc[UR6][R6.64], R12 ;  /* 0x0000000c06008986 */ /* 0x0203e2000c101d06 */
[----:B------:R-:W-:-:S03]  /*1060*/  LEA R25, R0, R25, 0x2 ;  /* 0x0000001900197211 */ /* 0x000fc600078e10ff */
[----:B------:R1:W-:Y:S01]  /*1070*/  @!P0 STG.E.128 desc[UR6][R22.64], R16 ;  /* 0x0000001016008986 */ /* 0x0003e2000c101d06 */
[----:B------:R-:W-:Y:S05]  /*1080*/  @P0 EXIT ;  /* 0x000000000000094d */ /* 0x000fea0003800000 */
[----:B-1----:R-:W-:Y:S01]  /*1090*/  LDS R8, [R25+0x3000] ;  /* 0x0030000019087984 */ /* 0x002fe20000000800 */
[----:B------:R-:W-:-:S03]  /*10a0*/  IMAD R29, R4, 0x400, R29 ;  /* 0x00000400041d7824 */ /* 0x000fc600078e021d */
[----:B------:R-:W-:Y:S01]  /*10b0*/  LDS R9, [R25+0x3004] ;  /* 0x0030040019097984 */ /* 0x000fe20000000800 */
[----:B------:R-:W-:-:S03]  /*10c0*/  IMAD.WIDE R20, R29, 0x4, R20 ;  /* 0x000000041d147825 */ /* 0x000fc600078e0214 */
[----:B------:R-:W-:Y:S04]  /*10d0*/  LDS R10, [R25+0x3008] ;  /* 0x00300800190a7984 */ /* 0x000fe80000000800 */
[----:B------:R-:W0:Y:S04]  /*10e0*/  LDS R11, [R25+0x300c] ;  /* 0x00300c00190b7984 */ /* 0x000e280000000800 */
[----:B0-----:R-:W-:Y:S01]  /*10f0*/  STG.E.128 desc[UR6][R20.64], R8 ;  /* 0x0000000814007986 */ /* 0x001fe2000c101d06 */
[----:B------:R-:W-:Y:S05]  /*1100*/  EXIT ;  /* 0x000000000000794d */ /* 0x000fea0003800000 */
.L_x_0:
[----:B------:R-:W-:-:S00]  /*1110*/  BRA `(.L_x_0) ;  /* 0xfffffffc00fc7947 */ /* 0x000fc0000383ffff */
[----:B------:R-:W-:-:S00]  /*1120*/  NOP ;  /* 0x0000000000007918 */ /* 0x000fc00000000000 */
        /* <DEDUP_REMOVED lines=13> */
.L_x_1:


//--------------------- .nv.global.init           --------------------------
	.section	.nv.global.init,"aw",@progbits
.nv.global.init:
	.type		_$_str,@object
	.size		_$_str,(_$_str_$_2 - _$_str)
_$_str:
        /*0000*/ 	.byte	0x5f, 0x5f, 0x43, 0x55, 0x44, 0x41, 0x5f, 0x46, 0x54, 0x5a, 0x00
	.type		_$_str_$_2,@object
	.size		_$_str_$_2,(.L_1 - _$_str_$_2)
_$_str_$_2:
        /*000b*/ 	.byte	0x5f, 0x5f, 0x43, 0x55, 0x44, 0x41, 0x5f, 0x50, 0x52, 0x45, 0x43, 0x5f, 0x53, 0x51, 0x52, 0x54
        /*001b*/ 	.byte	0x00
.L_1:


//--------------------- .nv.shared.triton_poi_fused__native_batch_norm_legit_no_training_relu_15 --------------------------
	.section	.nv.shared.triton_poi_fused__native_batch_norm_legit_no_training_relu_15,"aw",@nobits
	.sectionflags	@""
	.align	16
	.zero		1024


//--------------------- .nv.constant0.triton_poi_fused__native_batch_norm_legit_no_training_relu_15 --------------------------
	.section	.nv.constant0.triton_poi_fused__native_batch_norm_legit_no_training_relu_15,"a",@progbits
	.sectionflags	@""
	.align	4
.nv.constant0.triton_poi_fused__native_batch_norm_legit_no_training_relu_15:
	.zero		584
